//
// Generated by NVIDIA NVVM Compiler
//
// Compiler Build ID: CL-36424714
// Cuda compilation tools, release 13.0, V13.0.88
// Based on NVVM 20.0.0
//

.version 9.0
.target sm_100
.address_size 64

	// .globl	_Z3AddPfS_S_ii

.visible .entry _Z3AddPfS_S_ii(
	.param .u64 .ptr .align 1 _Z3AddPfS_S_ii_param_0,
	.param .u64 .ptr .align 1 _Z3AddPfS_S_ii_param_1,
	.param .u64 .ptr .align 1 _Z3AddPfS_S_ii_param_2,
	.param .u32 _Z3AddPfS_S_ii_param_3,
	.param .u32 _Z3AddPfS_S_ii_param_4
)
{
	.reg .pred 	%p<4>;
	.reg .b32 	%r<14>;
	.reg .b32 	%f<4>;
	.reg .b64 	%rd<11>;

	ld.param.u64 	%rd1, [_Z3AddPfS_S_ii_param_0];
	ld.param.u64 	%rd2, [_Z3AddPfS_S_ii_param_1];
	ld.param.u64 	%rd3, [_Z3AddPfS_S_ii_param_2];
	ld.param.u32 	%r2, [_Z3AddPfS_S_ii_param_3];
	ld.param.u32 	%r4, [_Z3AddPfS_S_ii_param_4];
	mov.u32 	%r5, %ctaid.x;
	mov.u32 	%r6, %ntid.x;
	mov.u32 	%r7, %tid.x;
	mad.lo.s32 	%r8, %r5, %r6, %r7;
	mov.u32 	%r9, %ctaid.y;
	mov.u32 	%r10, %ntid.y;
	mov.u32 	%r11, %tid.y;
	mad.lo.s32 	%r12, %r9, %r10, %r11;
	mad.lo.s32 	%r1, %r4, %r12, %r8;
	setp.ge.s32 	%p1, %r8, %r4;
	setp.ge.s32 	%p2, %r12, %r2;
	or.pred  	%p3, %p1, %p2;
	@%p3 bra 	$L__BB0_2;
	cvta.to.global.u64 	%rd4, %rd1;
	cvta.to.global.u64 	%rd5, %rd2;
	cvta.to.global.u64 	%rd6, %rd3;
	mul.wide.s32 	%rd7, %r1, 4;
	add.s64 	%rd8, %rd4, %rd7;
	ld.global.f32 	%f1, [%rd8];
	add.s64 	%rd9, %rd5, %rd7;
	ld.global.f32 	%f2, [%rd9];
	add.f32 	%f3, %f1, %f2;
	add.s64 	%rd10, %rd6, %rd7;
	st.global.f32 	[%rd10], %f3;
$L__BB0_2:
	ret;

}


// ===== COMPILED SASS (sm_100) =====

	.target	sm_100

	.elftype	@"ET_EXEC"


//--------------------- .note.nv.tkinfo           --------------------------
	.section	.note.nv.tkinfo,"",@"SHT_NOTE"
	.sectionflags	@"SHF_NOTE_NV_TKINFO"
	.tkinfo
        /*0018*/ 	.word	0x00000002
        /*0030*/ 	.string	""
        /*0030*/ 	.string	"ptxas"
        /*0030*/ 	.string	"Cuda compilation tools, release 13.0, V13.0.88"
        /*0030*/ 	.string	"Build cuda_13.0.r13.0/compiler.36424714_0"
        /*0030*/ 	.string	"-arch sm_100 -m 64 "



//--------------------- .note.nv.cuinfo           --------------------------
	.section	.note.nv.cuinfo,"",@"SHT_NOTE"
	.sectionflags	@"SHF_NOTE_NV_CUINFO"
        /*0018*/ 	.short	0x0002
        /*001a*/ 	.short	0x0064
        /*001c*/ 	.short	0x0082
	.zero		2


//--------------------- .nv.info                  --------------------------
	.section	.nv.info,"",@"SHT_CUDA_INFO"
	.align	4


	//----- nvinfo : EIATTR_REGCOUNT
	.align		4
        /*0000*/ 	.byte	0x04, 0x2f
        /*0002*/ 	.short	(.L_1 - .L_0)
	.align		4
.L_0:
        /*0004*/ 	.word	index@(_Z3AddPfS_S_ii)
        /*0008*/ 	.word	0x0000000c


	//----- nvinfo : EIATTR_FRAME_SIZE
	.align		4
.L_1:
        /*000c*/ 	.byte	0x04, 0x11
        /*000e*/ 	.short	(.L_3 - .L_2)
	.align		4
.L_2:
        /*0010*/ 	.word	index@(_Z3AddPfS_S_ii)
        /*0014*/ 	.word	0x00000000


	//----- nvinfo : EIATTR_MIN_STACK_SIZE
	.align		4
.L_3:
        /*0018*/ 	.byte	0x04, 0x12
        /*001a*/ 	.short	(.L_5 - .L_4)
	.align		4
.L_4:
        /*001c*/ 	.word	index@(_Z3AddPfS_S_ii)
        /*0020*/ 	.word	0x00000000
.L_5:


//--------------------- .nv.compat                --------------------------
	.section	.nv.compat,"",@"SHT_CUDA_COMPAT_INFO"
	.align	4
        /*0000*/ 	.byte	0x02, 0x09, 0x00, 0x00, 0x02, 0x02, 0x01, 0x00, 0x02, 0x05, 0x05, 0x00, 0x03, 0x07, 0x01, 0x01
        /*0010*/ 	.byte	0x02, 0x03, 0x00, 0x00, 0x02, 0x06, 0x01, 0x00, 0x04, 0x0b, 0x08, 0x00, 0x09, 0x00, 0x00, 0x00
        /*0020*/ 	.byte	0x00, 0x00, 0x00, 0x00


//--------------------- .nv.info._Z3AddPfS_S_ii   --------------------------
	.section	.nv.info._Z3AddPfS_S_ii,"",@"SHT_CUDA_INFO"
	.sectionflags	@""
	.align	4


	//----- nvinfo : EIATTR_CUDA_API_VERSION
	.align		4
        /*0000*/ 	.byte	0x04, 0x37
        /*0002*/ 	.short	(.L_7 - .L_6)
.L_6:
        /*0004*/ 	.word	0x00000082


	//----- nvinfo : EIATTR_KPARAM_INFO
	.align		4
.L_7:
        /*0008*/ 	.byte	0x04, 0x17
        /*000a*/ 	.short	(.L_9 - .L_8)
.L_8:
        /*000c*/ 	.word	0x00000000
        /*0010*/ 	.short	0x0004
        /*0012*/ 	.short	0x001c
        /*0014*/ 	.byte	0x00, 0xf0, 0x11, 0x00


	//----- nvinfo : EIATTR_KPARAM_INFO
	.align		4
.L_9:
        /*0018*/ 	.byte	0x04, 0x17
        /*001a*/ 	.short	(.L_11 - .L_10)
.L_10:
        /*001c*/ 	.word	0x00000000
        /*0020*/ 	.short	0x0003
        /*0022*/ 	.short	0x0018
        /*0024*/ 	.byte	0x00, 0xf0, 0x11, 0x00


	//----- nvinfo : EIATTR_KPARAM_INFO
	.align		4
.L_11:
        /*0028*/ 	.byte	0x04, 0x17
        /*002a*/ 	.short	(.L_13 - .L_12)
.L_12:
        /*002c*/ 	.word	0x00000000
        /*0030*/ 	.short	0x0002
        /*0032*/ 	.short	0x0010
        /*0034*/ 	.byte	0x00, 0xf5, 0x21, 0x00


	//----- nvinfo : EIATTR_KPARAM_INFO
	.align		4
.L_13:
        /*0038*/ 	.byte	0x04, 0x17
        /*003a*/ 	.short	(.L_15 - .L_14)
.L_14:
        /*003c*/ 	.word	0x00000000
        /*0040*/ 	.short	0x0001
        /*0042*/ 	.short	0x0008
        /*0044*/ 	.byte	0x00, 0xf5, 0x21, 0x00


	//----- nvinfo : EIATTR_KPARAM_INFO
	.align		4
.L_15:
        /*0048*/ 	.byte	0x04, 0x17
        /*004a*/ 	.short	(.L_17 - .L_16)
.L_16:
        /*004c*/ 	.word	0x00000000
        /*0050*/ 	.short	0x0000
        /*0052*/ 	.short	0x0000
        /*0054*/ 	.byte	0x00, 0xf5, 0x21, 0x00


	//----- nvinfo : EIATTR_SPARSE_MMA_MASK
	.align		4
.L_17:
        /*0058*/ 	.byte	0x03, 0x50
        /*005a*/ 	.short	0x0000


	//----- nvinfo : EIATTR_MAXREG_COUNT
	.align		4
        /*005c*/ 	.byte	0x03, 0x1b
        /*005e*/ 	.short	0x00ff


	//----- nvinfo : EIATTR_MERCURY_ISA_VERSION
	.align		4
        /*0060*/ 	.byte	0x03, 0x5f
        /*0062*/ 	.short	0x0101


	//----- nvinfo : EIATTR_VRC_CTA_INIT_COUNT
	.align		4
        /*0064*/ 	.byte	0x02, 0x4a
	.zero		1
	.zero		1


	//----- nvinfo : EIATTR_EXIT_INSTR_OFFSETS
	.align		4
        /*0068*/ 	.byte	0x04, 0x1c
        /*006a*/ 	.short	(.L_19 - .L_18)


	//   ....[0]....
.L_18:
        /*006c*/ 	.word	0x000000d0


	//   ....[1]....
        /*0070*/ 	.word	0x00000190


	//----- nvinfo : EIATTR_CBANK_PARAM_SIZE
	.align		4
.L_19:
        /*0074*/ 	.byte	0x03, 0x19
        /*0076*/ 	.short	0x0020


	//----- nvinfo : EIATTR_PARAM_CBANK
	.align		4
        /*0078*/ 	.byte	0x04, 0x0a
        /*007a*/ 	.short	(.L_21 - .L_20)
	.align		4
.L_20:
        /*007c*/ 	.word	index@(.nv.constant0._Z3AddPfS_S_ii)
        /*0080*/ 	.short	0x0380
        /*0082*/ 	.short	0x0020


	//----- nvinfo : EIATTR_SW_WAR
	.align		4
.L_21:
        /*0084*/ 	.byte	0x04, 0x36
        /*0086*/ 	.short	(.L_23 - .L_22)
.L_22:
        /*0088*/ 	.word	0x00000008
.L_23:


//--------------------- .nv.callgraph             --------------------------
	.section	.nv.callgraph,"",@"SHT_CUDA_CALLGRAPH"
	.align	4
	.sectionentsize	8
	.align		4
        /*0000*/ 	.word	0x00000000
	.align		4
        /*0004*/ 	.word	0xffffffff
	.align		4
        /*0008*/ 	.word	0x00000000
	.align		4
        /*000c*/ 	.word	0xfffffffe
	.align		4
        /*0010*/ 	.word	0x00000000
	.align		4
        /*0014*/ 	.word	0xfffffffd
	.align		4
        /*0018*/ 	.word	0x00000000
	.align		4
        /*001c*/ 	.word	0xfffffffc


//--------------------- .text._Z3AddPfS_S_ii      --------------------------
	.section	.text._Z3AddPfS_S_ii,"ax",@progbits
	.align	128
        .global         _Z3AddPfS_S_ii
        .type           _Z3AddPfS_S_ii,@function
        .size           _Z3AddPfS_S_ii,(.L_x_1 - _Z3AddPfS_S_ii)
        .other          _Z3AddPfS_S_ii,@"STO_CUDA_ENTRY STV_DEFAULT"
_Z3AddPfS_S_ii:
.text._Z3AddPfS_S_ii:
[----:B------:R-:W-:Y:S01]  /*0000*/  LDC R1, c[0x0][0x37c] ;  /* 0x0000df00ff017b82 */ /* 0x000fe20000000800 */
[----:B------:R-:W0:Y:S07]  /*0010*/  S2R R2, SR_TID.Y ;  /* 0x0000000000027919 */ /* 0x000e2e0000002200 */
[----:B------:R-:W1:Y:S01]  /*0020*/  LDC R0, c[0x0][0x360] ;  /* 0x0000d800ff007b82 */ /* 0x000e620000000800 */
[----:B------:R-:W2:Y:S01]  /*0030*/  LDCU.64 UR6, c[0x0][0x398] ;  /* 0x00007300ff0677ac */ /* 0x000ea20008000a00 */
[----:B------:R-:W1:Y:S06]  /*0040*/  S2R R5, SR_TID.X ;  /* 0x0000000000057919 */ /* 0x000e6c0000002100 */
[----:B------:R-:W0:Y:S08]  /*0050*/  S2UR UR5, SR_CTAID.Y ;  /* 0x00000000000579c3 */ /* 0x000e300000002600 */
[----:B------:R-:W0:Y:S08]  /*0060*/  LDC R3, c[0x0][0x364] ;  /* 0x0000d900ff037b82 */ /* 0x000e300000000800 */
[----:B------:R-:W1:Y:S01]  /*0070*/  S2UR UR4, SR_CTAID.X ;  /* 0x00000000000479c3 */ /* 0x000e620000002500 */
[----:B0-----:R-:W-:-:S05]  /*0080*/  IMAD R3, R3, UR5, R2 ;  /* 0x0000000503037c24 */ /* 0x001fca000f8e0202 */
[----:B--2---:R-:W-:Y:S01]  /*0090*/  ISETP.GE.AND P0, PT, R3, UR6, PT ;  /* 0x0000000603007c0c */ /* 0x004fe2000bf06270 */
[----:B-1----:R-:W-:-:S04]  /*00a0*/  IMAD R0, R0, UR4, R5 ;  /* 0x0000000400007c24 */ /* 0x002fc8000f8e0205 */
[----:B------:R-:W-:Y:S01]  /*00b0*/  IMAD R9, R3, UR7, R0 ;  /* 0x0000000703097c24 */ /* 0x000fe2000f8e0200 */
[----:B------:R-:W-:-:S13]  /*00c0*/  ISETP.GE.OR P0, PT, R0, UR7, P0 ;  /* 0x0000000700007c0c */ /* 0x000fda0008706670 */
[----:B------:R-:W-:Y:S05]  /*00d0*/  @P0 EXIT ;  /* 0x000000000000094d */ /* 0x000fea0003800000 */
[----:B------:R-:W0:Y:S01]  /*00e0*/  LDC.64 R2, c[0x0][0x380] ;  /* 0x0000e000ff027b82 */ /* 0x000e220000000a00 */
[----:B------:R-:W1:Y:S07]  /*00f0*/  LDCU.64 UR4, c[0x0][0x358] ;  /* 0x00006b00ff0477ac */ /* 0x000e6e0008000a00 */
[----:B------:R-:W2:Y:S08]  /*0100*/  LDC.64 R4, c[0x0][0x388] ;  /* 0x0000e200ff047b82 */ /* 0x000eb00000000a00 */
[----:B------:R-:W3:Y:S01]  /*0110*/  LDC.64 R6, c[0x0][0x390] ;  /* 0x0000e400ff067b82 */ /* 0x000ee20000000a00 */
[----:B0-----:R-:W-:-:S06]  /*0120*/  IMAD.WIDE R2, R9, 0x4, R2 ;  /* 0x0000000409027825 */ /* 0x001fcc00078e0202 */
[----:B-1----:R-:W4:Y:S01]  /*0130*/  LDG.E R2, desc[UR4][R2.64] ;  /* 0x0000000402027981 */ /* 0x002f22000c1e1900 */
[----:B--2---:R-:W-:-:S06]  /*0140*/  IMAD.WIDE R4, R9, 0x4, R4 ;  /* 0x0000000409047825 */ /* 0x004fcc00078e0204 */
[----:B------:R-:W4:Y:S01]  /*0150*/  LDG.E R5, desc[UR4][R4.64] ;  /* 0x0000000404057981 */ /* 0x000f22000c1e1900 */
[----:B---3--:R-:W-:-:S04]  /*0160*/  IMAD.WIDE R6, R9, 0x4, R6 ;  /* 0x0000000409067825 */ /* 0x008fc800078e0206 */
[----:B----4-:R-:W-:-:S05]  /*0170*/  FADD R9, R2, R5 ;  /* 0x0000000502097221 */ /* 0x010fca0000000000 */
[----:B------:R-:W-:Y:S01]  /*0180*/  STG.E desc[UR4][R6.64], R9 ;  /* 0x0000000906007986 */ /* 0x000fe2000c101904 */
[----:B------:R-:W-:Y:S05]  /*0190*/  EXIT ;  /* 0x000000000000794d */ /* 0x000fea0003800000 */
.L_x_0:
[----:B------:R-:W-:-:S00]  /*01a0*/  BRA `(.L_x_0) ;  /* 0xfffffffc00fc7947 */ /* 0x000fc0000383ffff */
[----:B------:R-:W-:-:S00]  /*01b0*/  NOP ;  /* 0x0000000000007918 */ /* 0x000fc00000000000 */
        /* <DEDUP_REMOVED lines=12> */
.L_x_1:


//--------------------- .nv.shared.reserved.0     --------------------------
	.section	.nv.shared.reserved.0,"aw",@nobits
	.weak		__nv_reservedSMEM_offset_0_alias
	.size		__nv_reservedSMEM_offset_0_alias, 0, 64
	.other		__nv_reservedSMEM_offset_0_alias,@"STO_CUDA_RESERVED_SHARED STV_DEFAULT"
__nv_reservedSMEM_offset_0_alias:
	.zero		0
	.zero		64


//--------------------- .nv.constant0._Z3AddPfS_S_ii --------------------------
	.section	.nv.constant0._Z3AddPfS_S_ii,"a",@progbits
	.sectionflags	@""
	.align	4
.nv.constant0._Z3AddPfS_S_ii:
	.zero		928


//--------------------- SYMBOLS --------------------------

	.type		.nv.reservedSmem.offset0,@object
	.size		.nv.reservedSmem.offset0,0x4
